	.headerflags	@"EF_CUDA_TEXMODE_UNIFIED EF_CUDA_64BIT_ADDRESS EF_CUDA_ACCELERATORS EF_CUDA_SM90 EF_CUDA_VIRTUAL_SM(EF_CUDA_SM90)"
	.elftype	@"ET_EXEC"


//--------------------- .nv.info                  --------------------------
	.section	.nv.info,"",@"SHT_CUDA_INFO"
	.align	4


	//----- nvinfo : EIATTR_REGCOUNT
	.align		4
        /*0000*/ 	.byte	0x04, 0x2f
        /*0002*/ 	.short	(.L_3 - .L_2)
	.align		4
.L_2:
        /*0004*/ 	.word	index@(triton_poi_fused__native_batch_norm_legit_no_training_hardtanh_21)
        /*0008*/ 	.word	0x0000001c


	//----- nvinfo : EIATTR_MIN_STACK_SIZE
	.align		4
.L_3:
        /*000c*/ 	.byte	0x04, 0x12
        /*000e*/ 	.short	(.L_5 - .L_4)
	.align		4
.L_4:
        /*0010*/ 	.word	index@(triton_poi_fused__native_batch_norm_legit_no_training_hardtanh_21)
        /*0014*/ 	.word	0x00000000


	//----- nvinfo : EIATTR_FRAME_SIZE
	.align		4
.L_5:
        /*0018*/ 	.byte	0x04, 0x11
        /*001a*/ 	.short	(.L_7 - .L_6)
	.align		4
.L_6:
        /*001c*/ 	.word	index@(triton_poi_fused__native_batch_norm_legit_no_training_hardtanh_21)
        /*0020*/ 	.word	0x00000000


	//----- nvinfo : EIATTR_MIN_STACK_SIZE
	.align		4
.L_7:
        /*0024*/ 	.byte	0x04, 0x12
        /*0026*/ 	.short	(.L_9 - .L_8)
	.align		4
.L_8:
        /*0028*/ 	.word	index@(triton_poi_fused__native_batch_norm_legit_no_training_hardtanh_21)
        /*002c*/ 	.word	0x00000000
.L_9:


//--------------------- .nv.info.triton_poi_fused__native_batch_norm_legit_no_training_hardtanh_21 --------------------------
	.section	.nv.info.triton_poi_fused__native_batch_norm_legit_no_training_hardtanh_21,"",@"SHT_CUDA_INFO"
	.sectionflags	@""
	.align	4


	//----- nvinfo : EIATTR_CUDA_API_VERSION
	.align		4
        /*0000*/ 	.byte	0x04, 0x37
        /*0002*/ 	.short	(.L_11 - .L_10)
.L_10:
        /*0004*/ 	.word	0x0000007c


	//----- nvinfo : EIATTR_KPARAM_INFO
	.align		4
.L_11:
        /*0008*/ 	.byte	0x04, 0x17
        /*000a*/ 	.short	(.L_13 - .L_12)
.L_12:
        /*000c*/ 	.word	0x00000000
        /*0010*/ 	.short	0x0006
        /*0012*/ 	.short	0x0030
        /*0014*/ 	.byte	0x00, 0xf0, 0x11, 0x00


	//----- nvinfo : EIATTR_KPARAM_INFO
	.align		4
.L_13:
        /*0018*/ 	.byte	0x04, 0x17
        /*001a*/ 	.short	(.L_15 - .L_14)
.L_14:
        /*001c*/ 	.word	0x00000000
        /*0020*/ 	.short	0x0005
        /*0022*/ 	.short	0x0028
        /*0024*/ 	.byte	0x00, 0xf4, 0x21, 0x00


	//----- nvinfo : EIATTR_KPARAM_INFO
	.align		4
.L_15:
        /*0028*/ 	.byte	0x04, 0x17
        /*002a*/ 	.short	(.L_17 - .L_16)
.L_16:
        /*002c*/ 	.word	0x00000000
        /*0030*/ 	.short	0x0004
        /*0032*/ 	.short	0x0020
        /*0034*/ 	.byte	0x00, 0xf4, 0x21, 0x00


	//----- nvinfo : EIATTR_KPARAM_INFO
	.align		4
.L_17:
        /*0038*/ 	.byte	0x04, 0x17
        /*003a*/ 	.short	(.L_19 - .L_18)
.L_18:
        /*003c*/ 	.word	0x00000000
        /*0040*/ 	.short	0x0003
        /*0042*/ 	.short	0x0018
        /*0044*/ 	.byte	0x00, 0xf4, 0x21, 0x00


	//----- nvinfo : EIATTR_KPARAM_INFO
	.align		4
.L_19:
        /*0048*/ 	.byte	0x04, 0x17
        /*004a*/ 	.short	(.L_21 - .L_20)
.L_20:
        /*004c*/ 	.word	0x00000000
        /*0050*/ 	.short	0x0002
        /*0052*/ 	.short	0x0010
        /*0054*/ 	.byte	0x00, 0xf4, 0x21, 0x00


	//----- nvinfo : EIATTR_KPARAM_INFO
	.align		4
.L_21:
        /*0058*/ 	.byte	0x04, 0x17
        /*005a*/ 	.short	(.L_23 - .L_22)
.L_22:
        /*005c*/ 	.word	0x00000000
        /*0060*/ 	.short	0x0001
        /*0062*/ 	.short	0x0008
        /*0064*/ 	.byte	0x00, 0xf4, 0x21, 0x00


	//----- nvinfo : EIATTR_KPARAM_INFO
	.align		4
.L_23:
        /*0068*/ 	.byte	0x04, 0x17
        /*006a*/ 	.short	(.L_25 - .L_24)
.L_24:
        /*006c*/ 	.word	0x00000000
        /*0070*/ 	.short	0x0000
        /*0072*/ 	.short	0x0000
        /*0074*/ 	.byte	0x00, 0xf4, 0x21, 0x00


	//----- nvinfo : EIATTR_SPARSE_MMA_MASK
	.align		4
.L_25:
        /*0078*/ 	.byte	0x03, 0x50
        /*007a*/ 	.short	0x0000


	//----- nvinfo : EIATTR_MAXREG_COUNT
	.align		4
        /*007c*/ 	.byte	0x03, 0x1b
        /*007e*/ 	.short	0x00ff


	//----- nvinfo : EIATTR_EXIT_INSTR_OFFSETS
	.align		4
        /*0080*/ 	.byte	0x04, 0x1c
        /*0082*/ 	.short	(.L_27 - .L_26)


	//   ....[0]....
.L_26:
        /*0084*/ 	.word	0x00000660


	//----- nvinfo : EIATTR_REQNTID
	.align		4
.L_27:
        /*0088*/ 	.byte	0x04, 0x10
        /*008a*/ 	.short	(.L_29 - .L_28)
.L_28:
        /*008c*/ 	.word	0x00000080
        /*0090*/ 	.word	0x00000001
        /*0094*/ 	.word	0x00000001


	//----- nvinfo : EIATTR_CBANK_PARAM_SIZE
	.align		4
.L_29:
        /*0098*/ 	.byte	0x03, 0x19
        /*009a*/ 	.short	0x0034


	//----- nvinfo : EIATTR_PARAM_CBANK
	.align		4
        /*009c*/ 	.byte	0x04, 0x0a
        /*009e*/ 	.short	(.L_31 - .L_30)
	.align		4
.L_30:
        /*00a0*/ 	.word	index@(.nv.constant0.triton_poi_fused__native_batch_norm_legit_no_training_hardtanh_21)
        /*00a4*/ 	.short	0x0210
        /*00a6*/ 	.short	0x0034


	//----- nvinfo : EIATTR_SW_WAR
	.align		4
.L_31:
        /*00a8*/ 	.byte	0x04, 0x36
        /*00aa*/ 	.short	(.L_33 - .L_32)
.L_32:
        /*00ac*/ 	.word	0x00000008
.L_33:


//--------------------- .nv.callgraph             --------------------------
	.section	.nv.callgraph,"",@"SHT_CUDA_CALLGRAPH"
	.align	4
	.sectionentsize	8
	.align		4
        /*0000*/ 	.word	0x00000000
	.align		4
        /*0004*/ 	.word	0xffffffff
	.align		4
        /*0008*/ 	.word	0x00000000
	.align		4
        /*000c*/ 	.word	0xfffffffe
	.align		4
        /*0010*/ 	.word	0x00000000
	.align		4
        /*0014*/ 	.word	0xfffffffd
	.align		4
        /*0018*/ 	.word	0x00000000
	.align		4
        /*001c*/ 	.word	0xfffffffc


//--------------------- .nv.constant4             --------------------------
	.section	.nv.constant4,"a",@progbits
	.align	8
	.align		8
.nv.constant4:
        /*0000*/ 	.dword	_$_str
	.align		8
        /*0008*/ 	.dword	_$_str_$_2


//--------------------- .text.triton_poi_fused__native_batch_norm_legit_no_training_hardtanh_21 --------------------------
	.section	.text.triton_poi_fused__native_batch_norm_legit_no_training_hardtanh_21,"ax",@progbits
	.align	128
        .global         triton_poi_fused__native_batch_norm_legit_no_training_hardtanh_21
        .type           triton_poi_fused__native_batch_norm_legit_no_training_hardtanh_21,@function
        .size           triton_poi_fused__native_batch_norm_legit_no_training_hardtanh_21,(.L_x_1 - triton_poi_fused__native_batch_norm_legit_no_training_hardtanh_21)
        .other          triton_poi_fused__native_batch_norm_legit_no_training_hardtanh_21,@"STO_CUDA_ENTRY STV_DEFAULT"
triton_poi_fused__native_batch_norm_legit_no_training_hardtanh_21:
.text.triton_poi_fused__native_batch_norm_legit_no_training_hardtanh_21:
[----:B------:R-:W-:Y:S01]  /*0000*/  LDC R1, c[0x0][0x28] ;  /* 0x00000a00ff017b82 */ /* 0x000fe20000000800 */
[----:B------:R-:W1:Y:S07]  /*0010*/  S2R R0, SR_TID.X ;  /* 0x0000000000007919 */ /* 0x000e6e0000002100 */
[----:B------:R-:W2:Y:S01]  /*0020*/  LDC.64 R4, c[0x0][0x220] ;  /* 0x00008800ff047b82 */ /* 0x000ea20000000a00 */
[----:B------:R-:W-:Y:S01]  /*0030*/  ULDC.64 UR4, c[0x0][0x208] ;  /* 0x0000820000047ab9 */ /* 0x000fe20000000a00 */
[----:B------:R-:W3:Y:S06]  /*0040*/  S2R R3, SR_CTAID.X ;  /* 0x0000000000037919 */ /* 0x000eec0000002500 */
[----:B------:R-:W4:Y:S08]  /*0050*/  LDC.64 R8, c[0x0][0x210] ;  /* 0x00008400ff087b82 */ /* 0x000f300000000a00 */
[----:B------:R-:W5:Y:S08]  /*0060*/  LDC.64 R12, c[0x0][0x218] ;  /* 0x00008600ff0c7b82 */ /* 0x000f700000000a00 */
[----:B------:R-:W5:Y:S01]  /*0070*/  LDC.64 R20, c[0x0][0x228] ;  /* 0x00008a00ff147b82 */ /* 0x000f620000000a00 */
[----:B-1----:R-:W-:-:S07]  /*0080*/  SHF.L.U32 R0, R0, 0x2, RZ ;  /* 0x0000000200007819 */ /* 0x002fce00000006ff */
[----:B------:R-:W1:Y:S01]  /*0090*/  LDC.64 R16, c[0x0][0x230] ;  /* 0x00008c00ff107b82 */ /* 0x000e620000000a00 */
[----:B------:R-:W-:-:S04]  /*00a0*/  LOP3.LUT R0, R0, 0x1fc, RZ, 0xc0, !PT ;  /* 0x000001fc00007812 */ /* 0x000fc800078ec0ff */
[----:B---3--:R-:W-:-:S05]  /*00b0*/  LEA R0, R3, R0, 0x9 ;  /* 0x0000000003007211 */ /* 0x008fca00078e48ff */
[----:B------:R-:W-:-:S05]  /*00c0*/  IMAD.HI R2, R0, 0x38e38e39, RZ ;  /* 0x38e38e3900027827 */ /* 0x000fca00078e02ff */
[----:B------:R-:W-:-:S04]  /*00d0*/  SHF.R.U32.HI R3, RZ, 0x1f, R2 ;  /* 0x0000001fff037819 */ /* 0x000fc80000011602 */
[----:B------:R-:W-:-:S05]  /*00e0*/  LEA.HI.SX32 R3, R2, R3, 0x19 ;  /* 0x0000000302037211 */ /* 0x000fca00078fcaff */
[----:B------:R-:W-:-:S04]  /*00f0*/  IMAD R2, R3, -0x240, R0 ;  /* 0xfffffdc003027824 */ /* 0x000fc800078e0200 */
[----:B--2---:R-:W-:-:S06]  /*0100*/  IMAD.WIDE R4, R2, 0x4, R4 ;  /* 0x0000000402047825 */ /* 0x004fcc00078e0204 */
[----:B------:R-:W2:Y:S01]  /*0110*/  LDG.E.EL.128 R4, desc[UR4][R4.64] ;  /* 0x0000000404047981 */ /* 0x000ea2000c2e1d00 */
[----:B----4-:R-:W-:-:S04]  /*0120*/  IMAD.WIDE R8, R0, 0x4, R8 ;  /* 0x0000000400087825 */ /* 0x010fc800078e0208 */
[C---:B-----5:R-:W-:Y:S02]  /*0130*/  IMAD.WIDE R12, R2.reuse, 0x4, R12 ;  /* 0x00000004020c7825 */ /* 0x060fe400078e020c */
[----:B------:R-:W3:Y:S04]  /*0140*/  LDG.E.128 R8, desc[UR4][R8.64] ;  /* 0x0000000408087981 */ /* 0x000ee8000c1e1d00 */
[----:B------:R-:W3:Y:S01]  /*0150*/  LDG.E.EL.128 R12, desc[UR4][R12.64] ;  /* 0x000000040c0c7981 */ /* 0x000ee2000c2e1d00 */
[----:B0-----:R-:W-:-:S04]  /*0160*/  IMAD.WIDE R20, R2, 0x4, R20 ;  /* 0x0000000402147825 */ /* 0x001fc800078e0214 */
[----:B-1----:R-:W-:Y:S02]  /*0170*/  IMAD.WIDE R16, R2, 0x4, R16 ;  /* 0x0000000402107825 */ /* 0x002fe400078e0210 */
[----:B------:R-:W4:Y:S04]  /*0180*/  LDG.E.EL.128 R20, desc[UR4][R20.64] ;  /* 0x0000000414147981 */ /* 0x000f28000c2e1d00 */
[----:B------:R-:W4:Y:S01]  /*0190*/  LDG.E.EL.128 R16, desc[UR4][R16.64] ;  /* 0x0000000410107981 */ /* 0x000f22000c2e1d00 */
[----:B------:R-:W-:Y:S01]  /*01a0*/  HFMA2.MMA R2, -RZ, RZ, 1.625, 0 ;  /* 0x3e800000ff027435 */ /* 0x000fe200000001ff */
[----:B--2---:R-:W-:Y:S01]  /*01b0*/  FADD R4, R4, 9.9999997473787516356e-06 ;  /* 0x3727c5ac04047421 */ /* 0x004fe20000000000 */
[----:B------:R-:W-:Y:S01]  /*01c0*/  FADD R7, R7, 9.9999997473787516356e-06 ;  /* 0x3727c5ac07077421 */ /* 0x000fe20000000000 */
[----:B------:R-:W-:Y:S01]  /*01d0*/  FADD R5, R5, 9.9999997473787516356e-06 ;  /* 0x3727c5ac05057421 */ /* 0x000fe20000000000 */
[----:B------:R-:W-:Y:S01]  /*01e0*/  FADD R6, R6, 9.9999997473787516356e-06 ;  /* 0x3727c5ac06067421 */ /* 0x000fe20000000000 */
[----:B------:R-:W0:Y:S01]  /*01f0*/  MUFU.SQRT R24, R4 ;  /* 0x0000000400187308 */ /* 0x000e220000002000 */
[----:B---3--:R-:W-:-:S07]  /*0200*/  FADD R8, R8, -R12 ;  /* 0x8000000c08087221 */ /* 0x008fce0000000000 */
[----:B------:R-:W1:Y:S01]  /*0210*/  MUFU.SQRT R7, R7 ;  /* 0x0000000700077308 */ /* 0x000e620000002000 */
[----:B------:R-:W-:Y:S01]  /*0220*/  FADD R9, R9, -R13 ;  /* 0x8000000d09097221 */ /* 0x000fe20000000000 */
[----:B------:R-:W-:Y:S01]  /*0230*/  FADD R10, R10, -R14 ;  /* 0x8000000e0a0a7221 */ /* 0x000fe20000000000 */
[----:B------:R-:W-:Y:S01]  /*0240*/  FADD R14, R11, -R15 ;  /* 0x8000000f0b0e7221 */ /* 0x000fe20000000000 */
[----:B0-----:R-:W-:-:S04]  /*0250*/  FSETP.GT.AND P6, PT, R24, 8.50705917302346158658e+37, PT ;  /* 0x7e8000001800780b */ /* 0x001fc80003fc4000 */
[----:B------:R-:W0:Y:S01]  /*0260*/  MUFU.SQRT R5, R5 ;  /* 0x0000000500057308 */ /* 0x000e220000002000 */
[----:B------:R-:W-:Y:S02]  /*0270*/  FSETP.GEU.AND P1, PT, R24, 1.175494350822287508e-38, PT ;  /* 0x008000001800780b */ /* 0x000fe40003f2e000 */
[----:B------:R-:W-:Y:S02]  /*0280*/  FSEL R3, R2, 1, P6 ;  /* 0x3f80000002037808 */ /* 0x000fe40003000000 */
[----:B-1----:R-:W-:-:S03]  /*0290*/  FSETP.GT.AND P5, PT, R7, 8.50705917302346158658e+37, PT ;  /* 0x7e8000000700780b */ /* 0x002fc60003fa4000 */
[----:B------:R-:W1:Y:S01]  /*02a0*/  MUFU.SQRT R25, R6 ;  /* 0x0000000600197308 */ /* 0x000e620000002000 */
[----:B------:R-:W-:Y:S02]  /*02b0*/  FSETP.GEU.AND P2, PT, R7, 1.175494350822287508e-38, PT ;  /* 0x008000000700780b */ /* 0x000fe40003f4e000 */
[----:B------:R-:W-:Y:S01]  /*02c0*/  FSEL R12, R2, 1, P5 ;  /* 0x3f800000020c7808 */ /* 0x000fe20002800000 */
[----:B------:R-:W-:Y:S02]  /*02d0*/  @P6 FMUL R24, R24, 0.25 ;  /* 0x3e80000018186820 */ /* 0x000fe40000400000 */
[----:B------:R-:W-:Y:S01]  /*02e0*/  @!P1 FMUL R3, R3, 16777216 ;  /* 0x4b80000003039820 */ /* 0x000fe20000400000 */
[C---:B0-----:R-:W-:Y:S01]  /*02f0*/  FSETP.GT.AND P3, PT, R5.reuse, 8.50705917302346158658e+37, PT ;  /* 0x7e8000000500780b */ /* 0x041fe20003f64000 */
[----:B------:R-:W-:Y:S01]  /*0300*/  @!P1 FMUL R24, R24, 16777216 ;  /* 0x4b80000018189820 */ /* 0x000fe20000400000 */
[----:B------:R-:W-:Y:S01]  /*0310*/  FSETP.GEU.AND P6, PT, R5, 1.175494350822287508e-38, PT ;  /* 0x008000000500780b */ /* 0x000fe20003fce000 */
[----:B------:R-:W-:-:S02]  /*0320*/  @P5 FMUL R7, R7, 0.25 ;  /* 0x3e80000007075820 */ /* 0x000fc40000400000 */
[----:B------:R-:W0:Y:S02]  /*0330*/  MUFU.RCP R6, R24 ;  /* 0x0000001800067308 */ /* 0x000e240000001000 */
[----:B------:R-:W-:Y:S01]  /*0340*/  @!P2 FMUL R12, R12, 16777216 ;  /* 0x4b8000000c0ca820 */ /* 0x000fe20000400000 */
[----:B-1----:R-:W-:Y:S01]  /*0350*/  FSETP.GT.AND P4, PT, R25, 8.50705917302346158658e+37, PT ;  /* 0x7e8000001900780b */ /* 0x002fe20003f84000 */
[----:B------:R-:W-:Y:S01]  /*0360*/  @!P2 FMUL R7, R7, 16777216 ;  /* 0x4b8000000707a820 */ /* 0x000fe20000400000 */
[----:B------:R-:W-:Y:S02]  /*0370*/  FSETP.GEU.AND P0, PT, R25, 1.175494350822287508e-38, PT ;  /* 0x008000001900780b */ /* 0x000fe40003f0e000 */
[C---:B------:R-:W-:Y:S01]  /*0380*/  FSEL R13, R2.reuse, 1, P4 ;  /* 0x3f800000020d7808 */ /* 0x040fe20002000000 */
[----:B------:R-:W-:Y:S01]  /*0390*/  @P3 FMUL R5, R5, 0.25 ;  /* 0x3e80000005053820 */ /* 0x000fe20000400000 */
[----:B------:R-:W-:Y:S01]  /*03a0*/  FSEL R2, R2, 1, P3 ;  /* 0x3f80000002027808 */ /* 0x000fe20001800000 */
[----:B------:R-:W1:Y:S02]  /*03b0*/  MUFU.RCP R7, R7 ;  /* 0x0000000700077308 */ /* 0x000e640000001000 */
[----:B------:R-:W-:-:S02]  /*03c0*/  @!P6 FMUL R5, R5, 16777216 ;  /* 0x4b8000000505e820 */ /* 0x000fc40000400000 */
[----:B------:R-:W-:Y:S02]  /*03d0*/  @!P6 FMUL R2, R2, 16777216 ;  /* 0x4b8000000202e820 */ /* 0x000fe40000400000 */
[----:B------:R-:W-:Y:S01]  /*03e0*/  @P4 FMUL R25, R25, 0.25 ;  /* 0x3e80000019194820 */ /* 0x000fe20000400000 */
[----:B0-----:R-:W-:Y:S01]  /*03f0*/  FMUL R3, R6, R3 ;  /* 0x0000000306037220 */ /* 0x001fe20000400000 */
[----:B------:R-:W0:Y:S01]  /*0400*/  MUFU.RCP R5, R5 ;  /* 0x0000000500057308 */ /* 0x000e220000001000 */
[----:B------:R-:W-:Y:S01]  /*0410*/  @!P0 FMUL R13, R13, 16777216 ;  /* 0x4b8000000d0d8820 */ /* 0x000fe20000400000 */
[----:B------:R-:W-:Y:S01]  /*0420*/  @!P0 FMUL R25, R25, 16777216 ;  /* 0x4b80000019198820 */ /* 0x000fe20000400000 */
[----:B------:R-:W-:Y:S01]  /*0430*/  FMUL R3, R3, R8 ;  /* 0x0000000803037220 */ /* 0x000fe20000400000 */
[----:B-1----:R-:W-:-:S04]  /*0440*/  FMUL R7, R7, R12 ;  /* 0x0000000c07077220 */ /* 0x002fc80000400000 */
[----:B------:R-:W1:Y:S01]  /*0450*/  MUFU.RCP R4, R25 ;  /* 0x0000001900047308 */ /* 0x000e620000001000 */
[----:B----4-:R-:W-:Y:S01]  /*0460*/  FFMA R16, R20, R3, R16 ;  /* 0x0000000314107223 */ /* 0x010fe20000000010 */
[----:B------:R-:W-:Y:S01]  /*0470*/  FMUL R14, R7, R14 ;  /* 0x0000000e070e7220 */ /* 0x000fe20000400000 */
[----:B0-----:R-:W-:-:S03]  /*0480*/  FMUL R2, R5, R2 ;  /* 0x0000000205027220 */ /* 0x001fc60000400000 */
[----:B------:R-:W-:Y:S01]  /*0490*/  FFMA R14, R23, R14, R19 ;  /* 0x0000000e170e7223 */ /* 0x000fe20000000013 */
[----:B------:R-:W-:-:S04]  /*04a0*/  FMUL R2, R2, R9 ;  /* 0x0000000902027220 */ /* 0x000fc80000400000 */
[----:B------:R-:W-:Y:S01]  /*04b0*/  FSETP.GTU.AND P0, PT, R14, RZ, PT ;  /* 0x000000ff0e00720b */ /* 0x000fe20003f0c000 */
[----:B-1----:R-:W-:Y:S01]  /*04c0*/  FMUL R13, R4, R13 ;  /* 0x0000000d040d7220 */ /* 0x002fe20000400000 */
[----:B------:R-:W-:Y:S02]  /*04d0*/  FFMA R17, R21, R2, R17 ;  /* 0x0000000215117223 */ /* 0x000fe40000000011 */
[----:B------:R-:W-:Y:S01]  /*04e0*/  FSEL R7, R14, RZ, P0 ;  /* 0x000000ff0e077208 */ /* 0x000fe20000000000 */
[----:B------:R-:W0:Y:S01]  /*04f0*/  LDC.64 R2, c[0x0][0x238] ;  /* 0x00008e00ff027b82 */ /* 0x000e220000000a00 */
[----:B------:R-:W-:Y:S01]  /*0500*/  FMUL R13, R13, R10 ;  /* 0x0000000a0d0d7220 */ /* 0x000fe20000400000 */
[----:B------:R-:W-:Y:S02]  /*0510*/  FSETP.GTU.AND P0, PT, R16, RZ, PT ;  /* 0x000000ff1000720b */ /* 0x000fe40003f0c000 */
[----:B------:R-:W-:Y:S01]  /*0520*/  FSETP.GTU.AND P2, PT, R17, RZ, PT ;  /* 0x000000ff1100720b */ /* 0x000fe20003f4c000 */
[----:B------:R-:W-:Y:S01]  /*0530*/  FFMA R13, R22, R13, R18 ;  /* 0x0000000d160d7223 */ /* 0x000fe20000000012 */
[----:B------:R-:W-:-:S02]  /*0540*/  FSETP.GEU.AND P5, PT, R7, 6, PT ;  /* 0x40c000000700780b */ /* 0x000fc40003fae000 */
[----:B------:R-:W-:Y:S02]  /*0550*/  FSEL R5, R17, RZ, P2 ;  /* 0x000000ff11057208 */ /* 0x000fe40001000000 */
[C---:B------:R-:W-:Y:S02]  /*0560*/  FSETP.GTU.AND P1, PT, R13.reuse, RZ, PT ;  /* 0x000000ff0d00720b */ /* 0x040fe40003f2c000 */
[----:B------:R-:W-:Y:S02]  /*0570*/  FSEL R4, R16, RZ, P0 ;  /* 0x000000ff10047208 */ /* 0x000fe40000000000 */
[----:B------:R-:W-:Y:S02]  /*0580*/  FSEL R6, R13, RZ, P1 ;  /* 0x000000ff0d067208 */ /* 0x000fe40000800000 */
[----:B------:R-:W-:Y:S02]  /*0590*/  FSETP.GEU.AND P2, PT, R5, 6, PT ;  /* 0x40c000000500780b */ /* 0x000fe40003f4e000 */
[----:B------:R-:W-:-:S02]  /*05a0*/  FSETP.GEU.AND P0, PT, R6, 6, PT ;  /* 0x40c000000600780b */ /* 0x000fc40003f0e000 */
[----:B------:R-:W-:Y:S02]  /*05b0*/  FSETP.GEU.AND P1, PT, R4, 6, PT ;  /* 0x40c000000400780b */ /* 0x000fe40003f2e000 */
[C---:B------:R-:W-:Y:S02]  /*05c0*/  FSETP.NAN.AND P6, PT, R7.reuse, R7, PT ;  /* 0x000000070700720b */ /* 0x040fe40003fc8000 */
[----:B------:R-:W-:Y:S01]  /*05d0*/  FSETP.NAN.AND P3, PT, R6, R6, PT ;  /* 0x000000060600720b */ /* 0x000fe20003f68000 */
[----:B0-----:R-:W-:Y:S01]  /*05e0*/  IMAD.WIDE R2, R0, 0x4, R2 ;  /* 0x0000000400027825 */ /* 0x001fe200078e0202 */
[----:B------:R-:W-:Y:S02]  /*05f0*/  @P5 SEL R7, R7, 0x40c00000, P6 ;  /* 0x40c0000007075807 */ /* 0x000fe40003000000 */
[----:B------:R-:W-:Y:S02]  /*0600*/  FSETP.NAN.AND P4, PT, R5, R5, PT ;  /* 0x000000050500720b */ /* 0x000fe40003f88000 */
[----:B------:R-:W-:-:S02]  /*0610*/  FSETP.NAN.AND P5, PT, R4, R4, PT ;  /* 0x000000040400720b */ /* 0x000fc40003fa8000 */
[----:B------:R-:W-:Y:S02]  /*0620*/  @P0 SEL R6, R6, 0x40c00000, P3 ;  /* 0x40c0000006060807 */ /* 0x000fe40001800000 */
[----:B------:R-:W-:Y:S02]  /*0630*/  @P2 SEL R5, R5, 0x40c00000, P4 ;  /* 0x40c0000005052807 */ /* 0x000fe40002000000 */
[----:B------:R-:W-:-:S05]  /*0640*/  @P1 SEL R4, R4, 0x40c00000, P5 ;  /* 0x40c0000004041807 */ /* 0x000fca0002800000 */
[----:B------:R-:W-:Y:S01]  /*0650*/  STG.E.128 desc[UR4][R2.64], R4 ;  /* 0x0000000402007986 */ /* 0x000fe2000c101d04 */
[----:B------:R-:W-:Y:S05]  /*0660*/  EXIT ;  /* 0x000000000000794d */ /* 0x000fea0003800000 */
.L_x_0:
[----:B------:R-:W-:-:S00]  /*0670*/  BRA `(.L_x_0) ;  /* 0xfffffffc00fc7947 */ /* 0x000fc0000383ffff */
[----:B------:R-:W-:-:S00]  /*0680*/  NOP ;  /* 0x0000000000007918 */ /* 0x000fc00000000000 */
[----:B------:R-:W-:-:S00]  /*0690*/  NOP ;  /* 0x0000000000007918 */ /* 0x000fc00000000000 */
[----:B------:R-:W-:-:S00]  /*06a0*/  NOP ;  /* 0x0000000000007918 */ /* 0x000fc00000000000 */
[----:B------:R-:W-:-:S00]  /*06b0*/  NOP ;  /* 0x0000000000007918 */ /* 0x000fc00000000000 */
[----:B------:R-:W-:-:S00]  /*06c0*/  NOP ;  /* 0x0000000000007918 */ /* 0x000fc00000000000 */
[----:B------:R-:W-:-:S00]  /*06d0*/  NOP ;  /* 0x0000000000007918 */ /* 0x000fc00000000000 */
[----:B------:R-:W-:-:S00]  /*06e0*/  NOP ;  /* 0x0000000000007918 */ /* 0x000fc00000000000 */
[----:B------:R-:W-:-:S00]  /*06f0*/  NOP ;  /* 0x0000000000007918 */ /* 0x000fc00000000000 */
.L_x_1:


//--------------------- .nv.global.init           --------------------------
	.section	.nv.global.init,"aw",@progbits
.nv.global.init:
	.type		_$_str,@object
	.size		_$_str,(_$_str_$_2 - _$_str)
_$_str:
        /*0000*/ 	.byte	0x5f, 0x5f, 0x43, 0x55, 0x44, 0x41, 0x5f, 0x46, 0x54, 0x5a, 0x00
	.type		_$_str_$_2,@object
	.size		_$_str_$_2,(.L_1 - _$_str_$_2)
_$_str_$_2:
        /*000b*/ 	.byte	0x5f, 0x5f, 0x43, 0x55, 0x44, 0x41, 0x5f, 0x50, 0x52, 0x45, 0x43, 0x5f, 0x53, 0x51, 0x52, 0x54
        /*001b*/ 	.byte	0x00
.L_1:


//--------------------- .nv.constant0.triton_poi_fused__native_batch_norm_legit_no_training_hardtanh_21 --------------------------
	.section	.nv.constant0.triton_poi_fused__native_batch_norm_legit_no_training_hardtanh_21,"a",@progbits
	.sectionflags	@""
	.align	4
.nv.constant0.triton_poi_fused__native_batch_norm_legit_no_training_hardtanh_21:
	.zero		580
